//
// Generated by NVIDIA NVVM Compiler
//
// Compiler Build ID: CL-36424714
// Cuda compilation tools, release 13.0, V13.0.88
// Based on NVVM 20.0.0
//

.version 9.0
.target sm_100
.address_size 64

	// .globl	_Z10add_vectorPfS_S_ff

.visible .entry _Z10add_vectorPfS_S_ff(
	.param .u64 .ptr .align 1 _Z10add_vectorPfS_S_ff_param_0,
	.param .u64 .ptr .align 1 _Z10add_vectorPfS_S_ff_param_1,
	.param .u64 .ptr .align 1 _Z10add_vectorPfS_S_ff_param_2,
	.param .f32 _Z10add_vectorPfS_S_ff_param_3,
	.param .f32 _Z10add_vectorPfS_S_ff_param_4
)
{
	.reg .pred 	%p<2>;
	.reg .b32 	%r<5>;
	.reg .b32 	%f<7>;
	.reg .b64 	%rd<11>;

	ld.param.u64 	%rd1, [_Z10add_vectorPfS_S_ff_param_0];
	ld.param.u64 	%rd2, [_Z10add_vectorPfS_S_ff_param_1];
	ld.param.u64 	%rd3, [_Z10add_vectorPfS_S_ff_param_2];
	ld.param.f32 	%f1, [_Z10add_vectorPfS_S_ff_param_3];
	ld.param.f32 	%f2, [_Z10add_vectorPfS_S_ff_param_4];
	mov.u32 	%r2, %ctaid.x;
	mov.u32 	%r3, %ntid.x;
	mov.u32 	%r4, %tid.x;
	mad.lo.s32 	%r1, %r2, %r3, %r4;
	cvt.rn.f32.s32 	%f3, %r1;
	setp.leu.f32 	%p1, %f2, %f3;
	@%p1 bra 	$L__BB0_2;
	cvta.to.global.u64 	%rd4, %rd1;
	cvta.to.global.u64 	%rd5, %rd2;
	cvta.to.global.u64 	%rd6, %rd3;
	mul.wide.s32 	%rd7, %r1, 4;
	add.s64 	%rd8, %rd4, %rd7;
	ld.global.f32 	%f4, [%rd8];
	add.s64 	%rd9, %rd5, %rd7;
	ld.global.f32 	%f5, [%rd9];
	fma.rn.f32 	%f6, %f1, %f4, %f5;
	add.s64 	%rd10, %rd6, %rd7;
	st.global.f32 	[%rd10], %f6;
$L__BB0_2:
	ret;

}


// ===== COMPILED SASS (sm_100) =====

	.target	sm_100

	.elftype	@"ET_EXEC"


//--------------------- .note.nv.tkinfo           --------------------------
	.section	.note.nv.tkinfo,"",@"SHT_NOTE"
	.sectionflags	@"SHF_NOTE_NV_TKINFO"
	.tkinfo
        /*0018*/ 	.word	0x00000002
        /*0030*/ 	.string	""
        /*0030*/ 	.string	"ptxas"
        /*0030*/ 	.string	"Cuda compilation tools, release 13.0, V13.0.88"
        /*0030*/ 	.string	"Build cuda_13.0.r13.0/compiler.36424714_0"
        /*0030*/ 	.string	"-arch sm_100 -m 64 "



//--------------------- .note.nv.cuinfo           --------------------------
	.section	.note.nv.cuinfo,"",@"SHT_NOTE"
	.sectionflags	@"SHF_NOTE_NV_CUINFO"
        /*0018*/ 	.short	0x0002
        /*001a*/ 	.short	0x0064
        /*001c*/ 	.short	0x0082
	.zero		2


//--------------------- .nv.info                  --------------------------
	.section	.nv.info,"",@"SHT_CUDA_INFO"
	.align	4


	//----- nvinfo : EIATTR_REGCOUNT
	.align		4
        /*0000*/ 	.byte	0x04, 0x2f
        /*0002*/ 	.short	(.L_1 - .L_0)
	.align		4
.L_0:
        /*0004*/ 	.word	index@(_Z10add_vectorPfS_S_ff)
        /*0008*/ 	.word	0x0000000c


	//----- nvinfo : EIATTR_FRAME_SIZE
	.align		4
.L_1:
        /*000c*/ 	.byte	0x04, 0x11
        /*000e*/ 	.short	(.L_3 - .L_2)
	.align		4
.L_2:
        /*0010*/ 	.word	index@(_Z10add_vectorPfS_S_ff)
        /*0014*/ 	.word	0x00000000


	//----- nvinfo : EIATTR_MIN_STACK_SIZE
	.align		4
.L_3:
        /*0018*/ 	.byte	0x04, 0x12
        /*001a*/ 	.short	(.L_5 - .L_4)
	.align		4
.L_4:
        /*001c*/ 	.word	index@(_Z10add_vectorPfS_S_ff)
        /*0020*/ 	.word	0x00000000
.L_5:


//--------------------- .nv.compat                --------------------------
	.section	.nv.compat,"",@"SHT_CUDA_COMPAT_INFO"
	.align	4
        /*0000*/ 	.byte	0x02, 0x09, 0x00, 0x00, 0x02, 0x02, 0x01, 0x00, 0x02, 0x05, 0x05, 0x00, 0x03, 0x07, 0x01, 0x01
        /*0010*/ 	.byte	0x02, 0x03, 0x00, 0x00, 0x02, 0x06, 0x01, 0x00, 0x04, 0x0b, 0x08, 0x00, 0x09, 0x00, 0x00, 0x00
        /*0020*/ 	.byte	0x00, 0x00, 0x00, 0x00


//--------------------- .nv.info._Z10add_vectorPfS_S_ff --------------------------
	.section	.nv.info._Z10add_vectorPfS_S_ff,"",@"SHT_CUDA_INFO"
	.sectionflags	@""
	.align	4


	//----- nvinfo : EIATTR_CUDA_API_VERSION
	.align		4
        /*0000*/ 	.byte	0x04, 0x37
        /*0002*/ 	.short	(.L_7 - .L_6)
.L_6:
        /*0004*/ 	.word	0x00000082


	//----- nvinfo : EIATTR_KPARAM_INFO
	.align		4
.L_7:
        /*0008*/ 	.byte	0x04, 0x17
        /*000a*/ 	.short	(.L_9 - .L_8)
.L_8:
        /*000c*/ 	.word	0x00000000
        /*0010*/ 	.short	0x0004
        /*0012*/ 	.short	0x001c
        /*0014*/ 	.byte	0x00, 0xf0, 0x11, 0x00


	//----- nvinfo : EIATTR_KPARAM_INFO
	.align		4
.L_9:
        /*0018*/ 	.byte	0x04, 0x17
        /*001a*/ 	.short	(.L_11 - .L_10)
.L_10:
        /*001c*/ 	.word	0x00000000
        /*0020*/ 	.short	0x0003
        /*0022*/ 	.short	0x0018
        /*0024*/ 	.byte	0x00, 0xf0, 0x11, 0x00


	//----- nvinfo : EIATTR_KPARAM_INFO
	.align		4
.L_11:
        /*0028*/ 	.byte	0x04, 0x17
        /*002a*/ 	.short	(.L_13 - .L_12)
.L_12:
        /*002c*/ 	.word	0x00000000
        /*0030*/ 	.short	0x0002
        /*0032*/ 	.short	0x0010
        /*0034*/ 	.byte	0x00, 0xf5, 0x21, 0x00


	//----- nvinfo : EIATTR_KPARAM_INFO
	.align		4
.L_13:
        /*0038*/ 	.byte	0x04, 0x17
        /*003a*/ 	.short	(.L_15 - .L_14)
.L_14:
        /*003c*/ 	.word	0x00000000
        /*0040*/ 	.short	0x0001
        /*0042*/ 	.short	0x0008
        /*0044*/ 	.byte	0x00, 0xf5, 0x21, 0x00


	//----- nvinfo : EIATTR_KPARAM_INFO
	.align		4
.L_15:
        /*0048*/ 	.byte	0x04, 0x17
        /*004a*/ 	.short	(.L_17 - .L_16)
.L_16:
        /*004c*/ 	.word	0x00000000
        /*0050*/ 	.short	0x0000
        /*0052*/ 	.short	0x0000
        /*0054*/ 	.byte	0x00, 0xf5, 0x21, 0x00


	//----- nvinfo : EIATTR_SPARSE_MMA_MASK
	.align		4
.L_17:
        /*0058*/ 	.byte	0x03, 0x50
        /*005a*/ 	.short	0x0000


	//----- nvinfo : EIATTR_MAXREG_COUNT
	.align		4
        /*005c*/ 	.byte	0x03, 0x1b
        /*005e*/ 	.short	0x00ff


	//----- nvinfo : EIATTR_MERCURY_ISA_VERSION
	.align		4
        /*0060*/ 	.byte	0x03, 0x5f
        /*0062*/ 	.short	0x0101


	//----- nvinfo : EIATTR_VRC_CTA_INIT_COUNT
	.align		4
        /*0064*/ 	.byte	0x02, 0x4a
	.zero		1
	.zero		1


	//----- nvinfo : EIATTR_EXIT_INSTR_OFFSETS
	.align		4
        /*0068*/ 	.byte	0x04, 0x1c
        /*006a*/ 	.short	(.L_19 - .L_18)


	//   ....[0]....
.L_18:
        /*006c*/ 	.word	0x00000080


	//   ....[1]....
        /*0070*/ 	.word	0x00000150


	//----- nvinfo : EIATTR_CBANK_PARAM_SIZE
	.align		4
.L_19:
        /*0074*/ 	.byte	0x03, 0x19
        /*0076*/ 	.short	0x0020


	//----- nvinfo : EIATTR_PARAM_CBANK
	.align		4
        /*0078*/ 	.byte	0x04, 0x0a
        /*007a*/ 	.short	(.L_21 - .L_20)
	.align		4
.L_20:
        /*007c*/ 	.word	index@(.nv.constant0._Z10add_vectorPfS_S_ff)
        /*0080*/ 	.short	0x0380
        /*0082*/ 	.short	0x0020


	//----- nvinfo : EIATTR_SW_WAR
	.align		4
.L_21:
        /*0084*/ 	.byte	0x04, 0x36
        /*0086*/ 	.short	(.L_23 - .L_22)
.L_22:
        /*0088*/ 	.word	0x00000008
.L_23:


//--------------------- .nv.callgraph             --------------------------
	.section	.nv.callgraph,"",@"SHT_CUDA_CALLGRAPH"
	.align	4
	.sectionentsize	8
	.align		4
        /*0000*/ 	.word	0x00000000
	.align		4
        /*0004*/ 	.word	0xffffffff
	.align		4
        /*0008*/ 	.word	0x00000000
	.align		4
        /*000c*/ 	.word	0xfffffffe
	.align		4
        /*0010*/ 	.word	0x00000000
	.align		4
        /*0014*/ 	.word	0xfffffffd
	.align		4
        /*0018*/ 	.word	0x00000000
	.align		4
        /*001c*/ 	.word	0xfffffffc


//--------------------- .text._Z10add_vectorPfS_S_ff --------------------------
	.section	.text._Z10add_vectorPfS_S_ff,"ax",@progbits
	.align	128
        .global         _Z10add_vectorPfS_S_ff
        .type           _Z10add_vectorPfS_S_ff,@function
        .size           _Z10add_vectorPfS_S_ff,(.L_x_1 - _Z10add_vectorPfS_S_ff)
        .other          _Z10add_vectorPfS_S_ff,@"STO_CUDA_ENTRY STV_DEFAULT"
_Z10add_vectorPfS_S_ff:
.text._Z10add_vectorPfS_S_ff:
[----:B------:R-:W-:Y:S01]  /*0000*/  LDC R1, c[0x0][0x37c] ;  /* 0x0000df00ff017b82 */ /* 0x000fe20000000800 */
[----:B------:R-:W0:Y:S07]  /*0010*/  S2R R0, SR_TID.X ;  /* 0x0000000000007919 */ /* 0x000e2e0000002100 */
[----:B------:R-:W0:Y:S01]  /*0020*/  S2UR UR4, SR_CTAID.X ;  /* 0x00000000000479c3 */ /* 0x000e220000002500 */
[----:B------:R-:W1:Y:S07]  /*0030*/  LDCU UR5, c[0x0][0x39c] ;  /* 0x00007380ff0577ac */ /* 0x000e6e0008000800 */
[----:B------:R-:W0:Y:S02]  /*0040*/  LDC R9, c[0x0][0x360] ;  /* 0x0000d800ff097b82 */ /* 0x000e240000000800 */
[----:B0-----:R-:W-:-:S05]  /*0050*/  IMAD R9, R9, UR4, R0 ;  /* 0x0000000409097c24 */ /* 0x001fca000f8e0200 */
[----:B------:R-:W-:-:S04]  /*0060*/  I2FP.F32.S32 R0, R9 ;  /* 0x0000000900007245 */ /* 0x000fc80000201400 */
[----:B-1----:R-:W-:-:S13]  /*0070*/  FSETP.GEU.AND P0, PT, R0, UR5, PT ;  /* 0x0000000500007c0b */ /* 0x002fda000bf0e000 */
[----:B------:R-:W-:Y:S05]  /*0080*/  @P0 EXIT ;  /* 0x000000000000094d */ /* 0x000fea0003800000 */
[----:B------:R-:W0:Y:S01]  /*0090*/  LDC.64 R2, c[0x0][0x380] ;  /* 0x0000e000ff027b82 */ /* 0x000e220000000a00 */
[----:B------:R-:W1:Y:S01]  /*00a0*/  LDCU.64 UR4, c[0x0][0x358] ;  /* 0x00006b00ff0477ac */ /* 0x000e620008000a00 */
[----:B------:R-:W2:Y:S06]  /*00b0*/  LDCU UR6, c[0x0][0x398] ;  /* 0x00007300ff0677ac */ /* 0x000eac0008000800 */
[----:B------:R-:W3:Y:S08]  /*00c0*/  LDC.64 R4, c[0x0][0x388] ;  /* 0x0000e200ff047b82 */ /* 0x000ef00000000a00 */
[----:B------:R-:W4:Y:S01]  /*00d0*/  LDC.64 R6, c[0x0][0x390] ;  /* 0x0000e400ff067b82 */ /* 0x000f220000000a00 */
[----:B0-----:R-:W-:-:S06]  /*00e0*/  IMAD.WIDE R2, R9, 0x4, R2 ;  /* 0x0000000409027825 */ /* 0x001fcc00078e0202 */
[----:B-1----:R-:W2:Y:S01]  /*00f0*/  LDG.E R2, desc[UR4][R2.64] ;  /* 0x0000000402027981 */ /* 0x002ea2000c1e1900 */
[----:B---3--:R-:W-:-:S06]  /*0100*/  IMAD.WIDE R4, R9, 0x4, R4 ;  /* 0x0000000409047825 */ /* 0x008fcc00078e0204 */
[----:B------:R-:W2:Y:S01]  /*0110*/  LDG.E R5, desc[UR4][R4.64] ;  /* 0x0000000404057981 */ /* 0x000ea2000c1e1900 */
[----:B----4-:R-:W-:-:S04]  /*0120*/  IMAD.WIDE R6, R9, 0x4, R6 ;  /* 0x0000000409067825 */ /* 0x010fc800078e0206 */
[----:B--2---:R-:W-:-:S05]  /*0130*/  FFMA R9, R2, UR6, R5 ;  /* 0x0000000602097c23 */ /* 0x004fca0008000005 */
[----:B------:R-:W-:Y:S01]  /*0140*/  STG.E desc[UR4][R6.64], R9 ;  /* 0x0000000906007986 */ /* 0x000fe2000c101904 */
[----:B------:R-:W-:Y:S05]  /*0150*/  EXIT ;  /* 0x000000000000794d */ /* 0x000fea0003800000 */
.L_x_0:
[----:B------:R-:W-:-:S00]  /*0160*/  BRA `(.L_x_0) ;  /* 0xfffffffc00fc7947 */ /* 0x000fc0000383ffff */
[----:B------:R-:W-:-:S00]  /*0170*/  NOP ;  /* 0x0000000000007918 */ /* 0x000fc00000000000 */
        /* <DEDUP_REMOVED lines=8> */
.L_x_1:


//--------------------- .nv.shared.reserved.0     --------------------------
	.section	.nv.shared.reserved.0,"aw",@nobits
	.weak		__nv_reservedSMEM_offset_0_alias
	.size		__nv_reservedSMEM_offset_0_alias, 0, 64
	.other		__nv_reservedSMEM_offset_0_alias,@"STO_CUDA_RESERVED_SHARED STV_DEFAULT"
__nv_reservedSMEM_offset_0_alias:
	.zero		0
	.zero		64


//--------------------- .nv.constant0._Z10add_vectorPfS_S_ff --------------------------
	.section	.nv.constant0._Z10add_vectorPfS_S_ff,"a",@progbits
	.sectionflags	@""
	.align	4
.nv.constant0._Z10add_vectorPfS_S_ff:
	.zero		928


//--------------------- SYMBOLS --------------------------

	.type		.nv.reservedSmem.offset0,@object
	.size		.nv.reservedSmem.offset0,0x4
